	.headerflags	@"EF_CUDA_TEXMODE_UNIFIED EF_CUDA_64BIT_ADDRESS EF_CUDA_ACCELERATORS EF_CUDA_SM90 EF_CUDA_VIRTUAL_SM(EF_CUDA_SM90)"
	.elftype	@"ET_EXEC"


//--------------------- .nv.info                  --------------------------
	.section	.nv.info,"",@"SHT_CUDA_INFO"
	.align	4


	//----- nvinfo : EIATTR_REGCOUNT
	.align		4
        /*0000*/ 	.byte	0x04, 0x2f
        /*0002*/ 	.short	(.L_3 - .L_2)
	.align		4
.L_2:
        /*0004*/ 	.word	index@(triton_poi_fused__native_batch_norm_legit_no_training_add_relu_15)
        /*0008*/ 	.word	0x00000020


	//----- nvinfo : EIATTR_MIN_STACK_SIZE
	.align		4
.L_3:
        /*000c*/ 	.byte	0x04, 0x12
        /*000e*/ 	.short	(.L_5 - .L_4)
	.align		4
.L_4:
        /*0010*/ 	.word	index@(triton_poi_fused__native_batch_norm_legit_no_training_add_relu_15)
        /*0014*/ 	.word	0x00000000


	//----- nvinfo : EIATTR_FRAME_SIZE
	.align		4
.L_5:
        /*0018*/ 	.byte	0x04, 0x11
        /*001a*/ 	.short	(.L_7 - .L_6)
	.align		4
.L_6:
        /*001c*/ 	.word	index@(triton_poi_fused__native_batch_norm_legit_no_training_add_relu_15)
        /*0020*/ 	.word	0x00000000


	//----- nvinfo : EIATTR_MIN_STACK_SIZE
	.align		4
.L_7:
        /*0024*/ 	.byte	0x04, 0x12
        /*0026*/ 	.short	(.L_9 - .L_8)
	.align		4
.L_8:
        /*0028*/ 	.word	index@(triton_poi_fused__native_batch_norm_legit_no_training_add_relu_15)
        /*002c*/ 	.word	0x00000000
.L_9:


//--------------------- .nv.info.triton_poi_fused__native_batch_norm_legit_no_training_add_relu_15 --------------------------
	.section	.nv.info.triton_poi_fused__native_batch_norm_legit_no_training_add_relu_15,"",@"SHT_CUDA_INFO"
	.sectionflags	@""
	.align	4


	//----- nvinfo : EIATTR_CUDA_API_VERSION
	.align		4
        /*0000*/ 	.byte	0x04, 0x37
        /*0002*/ 	.short	(.L_11 - .L_10)
.L_10:
        /*0004*/ 	.word	0x0000007c


	//----- nvinfo : EIATTR_KPARAM_INFO
	.align		4
.L_11:
        /*0008*/ 	.byte	0x04, 0x17
        /*000a*/ 	.short	(.L_13 - .L_12)
.L_12:
        /*000c*/ 	.word	0x00000000
        /*0010*/ 	.short	0x0008
        /*0012*/ 	.short	0x003c
        /*0014*/ 	.byte	0x00, 0xf0, 0x11, 0x00


	//----- nvinfo : EIATTR_KPARAM_INFO
	.align		4
.L_13:
        /*0018*/ 	.byte	0x04, 0x17
        /*001a*/ 	.short	(.L_15 - .L_14)
.L_14:
        /*001c*/ 	.word	0x00000000
        /*0020*/ 	.short	0x0007
        /*0022*/ 	.short	0x0038
        /*0024*/ 	.byte	0x00, 0xf0, 0x11, 0x00


	//----- nvinfo : EIATTR_KPARAM_INFO
	.align		4
.L_15:
        /*0028*/ 	.byte	0x04, 0x17
        /*002a*/ 	.short	(.L_17 - .L_16)
.L_16:
        /*002c*/ 	.word	0x00000000
        /*0030*/ 	.short	0x0006
        /*0032*/ 	.short	0x0030
        /*0034*/ 	.byte	0x00, 0xf4, 0x21, 0x00


	//----- nvinfo : EIATTR_KPARAM_INFO
	.align		4
.L_17:
        /*0038*/ 	.byte	0x04, 0x17
        /*003a*/ 	.short	(.L_19 - .L_18)
.L_18:
        /*003c*/ 	.word	0x00000000
        /*0040*/ 	.short	0x0005
        /*0042*/ 	.short	0x0028
        /*0044*/ 	.byte	0x00, 0xf4, 0x21, 0x00


	//----- nvinfo : EIATTR_KPARAM_INFO
	.align		4
.L_19:
        /*0048*/ 	.byte	0x04, 0x17
        /*004a*/ 	.short	(.L_21 - .L_20)
.L_20:
        /*004c*/ 	.word	0x00000000
        /*0050*/ 	.short	0x0004
        /*0052*/ 	.short	0x0020
        /*0054*/ 	.byte	0x00, 0xf4, 0x21, 0x00


	//----- nvinfo : EIATTR_KPARAM_INFO
	.align		4
.L_21:
        /*0058*/ 	.byte	0x04, 0x17
        /*005a*/ 	.short	(.L_23 - .L_22)
.L_22:
        /*005c*/ 	.word	0x00000000
        /*0060*/ 	.short	0x0003
        /*0062*/ 	.short	0x0018
        /*0064*/ 	.byte	0x00, 0xf4, 0x21, 0x00


	//----- nvinfo : EIATTR_KPARAM_INFO
	.align		4
.L_23:
        /*0068*/ 	.byte	0x04, 0x17
        /*006a*/ 	.short	(.L_25 - .L_24)
.L_24:
        /*006c*/ 	.word	0x00000000
        /*0070*/ 	.short	0x0002
        /*0072*/ 	.short	0x0010
        /*0074*/ 	.byte	0x00, 0xf4, 0x21, 0x00


	//----- nvinfo : EIATTR_KPARAM_INFO
	.align		4
.L_25:
        /*0078*/ 	.byte	0x04, 0x17
        /*007a*/ 	.short	(.L_27 - .L_26)
.L_26:
        /*007c*/ 	.word	0x00000000
        /*0080*/ 	.short	0x0001
        /*0082*/ 	.short	0x0008
        /*0084*/ 	.byte	0x00, 0xf4, 0x21, 0x00


	//----- nvinfo : EIATTR_KPARAM_INFO
	.align		4
.L_27:
        /*0088*/ 	.byte	0x04, 0x17
        /*008a*/ 	.short	(.L_29 - .L_28)
.L_28:
        /*008c*/ 	.word	0x00000000
        /*0090*/ 	.short	0x0000
        /*0092*/ 	.short	0x0000
        /*0094*/ 	.byte	0x00, 0xf4, 0x21, 0x00


	//----- nvinfo : EIATTR_SPARSE_MMA_MASK
	.align		4
.L_29:
        /*0098*/ 	.byte	0x03, 0x50
        /*009a*/ 	.short	0x0000


	//----- nvinfo : EIATTR_MAXREG_COUNT
	.align		4
        /*009c*/ 	.byte	0x03, 0x1b
        /*009e*/ 	.short	0x00ff


	//----- nvinfo : EIATTR_EXIT_INSTR_OFFSETS
	.align		4
        /*00a0*/ 	.byte	0x04, 0x1c
        /*00a2*/ 	.short	(.L_31 - .L_30)


	//   ....[0]....
.L_30:
        /*00a4*/ 	.word	0x00000bc0


	//   ....[1]....
        /*00a8*/ 	.word	0x00000c10


	//----- nvinfo : EIATTR_REQNTID
	.align		4
.L_31:
        /*00ac*/ 	.byte	0x04, 0x10
        /*00ae*/ 	.short	(.L_33 - .L_32)
.L_32:
        /*00b0*/ 	.word	0x00000080
        /*00b4*/ 	.word	0x00000001
        /*00b8*/ 	.word	0x00000001


	//----- nvinfo : EIATTR_CBANK_PARAM_SIZE
	.align		4
.L_33:
        /*00bc*/ 	.byte	0x03, 0x19
        /*00be*/ 	.short	0x0040


	//----- nvinfo : EIATTR_PARAM_CBANK
	.align		4
        /*00c0*/ 	.byte	0x04, 0x0a
        /*00c2*/ 	.short	(.L_35 - .L_34)
	.align		4
.L_34:
        /*00c4*/ 	.word	index@(.nv.constant0.triton_poi_fused__native_batch_norm_legit_no_training_add_relu_15)
        /*00c8*/ 	.short	0x0210
        /*00ca*/ 	.short	0x0040


	//----- nvinfo : EIATTR_SW_WAR
	.align		4
.L_35:
        /*00cc*/ 	.byte	0x04, 0x36
        /*00ce*/ 	.short	(.L_37 - .L_36)
.L_36:
        /*00d0*/ 	.word	0x00000008
.L_37:


//--------------------- .nv.callgraph             --------------------------
	.section	.nv.callgraph,"",@"SHT_CUDA_CALLGRAPH"
	.align	4
	.sectionentsize	8
	.align		4
        /*0000*/ 	.word	0x00000000
	.align		4
        /*0004*/ 	.word	0xffffffff
	.align		4
        /*0008*/ 	.word	0x00000000
	.align		4
        /*000c*/ 	.word	0xfffffffe
	.align		4
        /*0010*/ 	.word	0x00000000
	.align		4
        /*0014*/ 	.word	0xfffffffd
	.align		4
        /*0018*/ 	.word	0x00000000
	.align		4
        /*001c*/ 	.word	0xfffffffc


//--------------------- .nv.constant4             --------------------------
	.section	.nv.constant4,"a",@progbits
	.align	8
	.align		8
.nv.constant4:
        /*0000*/ 	.dword	_$_str
	.align		8
        /*0008*/ 	.dword	_$_str_$_2


//--------------------- .text.triton_poi_fused__native_batch_norm_legit_no_training_add_relu_15 --------------------------
	.section	.text.triton_poi_fused__native_batch_norm_legit_no_training_add_relu_15,"ax",@progbits
	.sectionflags	@"SHF_BARRIERS=1"
	.align	128
        .global         triton_poi_fused__native_batch_norm_legit_no_training_add_relu_15
        .type           triton_poi_fused__native_batch_norm_legit_no_training_add_relu_15,@function
        .size           triton_poi_fused__native_batch_norm_legit_no_training_add_relu_15,(.L_x_1 - triton_poi_fused__native_batch_norm_legit_no_training_add_relu_15)
        .other          triton_poi_fused__native_batch_norm_legit_no_training_add_relu_15,@"STO_CUDA_ENTRY STV_DEFAULT"
triton_poi_fused__native_batch_norm_legit_no_training_add_relu_15:
.text.triton_poi_fused__native_batch_norm_legit_no_training_add_relu_15:
[----:B------:R-:W0:Y:S01]  /*0000*/  LDC R1, c[0x0][0x28] ;  /* 0x00000a00ff017b82 */ /* 0x000e220000000800 */
[----:B------:R-:W1:Y:S07]  /*0010*/  S2R R3, SR_CTAID.X ;  /* 0x0000000000037919 */ /* 0x000e6e0000002500 */
[----:B------:R-:W2:Y:S01]  /*0020*/  LDC.64 R14, c[0x0][0x220] ;  /* 0x00008800ff0e7b82 */ /* 0x000ea20000000a00 */
[----:B------:R-:W-:Y:S02]  /*0030*/  CS2R R4, SRZ ;  /* 0x0000000000047805 */ /* 0x000fe4000001ff00 */
[----:B------:R-:W-:Y:S01]  /*0040*/  CS2R R6, SRZ ;  /* 0x0000000000067805 */ /* 0x000fe2000001ff00 */
[----:B------:R-:W3:Y:S01]  /*0050*/  S2R R0, SR_TID.X ;  /* 0x0000000000007919 */ /* 0x000ee20000002100 */
[----:B------:R-:W-:Y:S01]  /*0060*/  ULDC.64 UR6, c[0x0][0x208] ;  /* 0x0000820000067ab9 */ /* 0x000fe20000000a00 */
[----:B------:R-:W4:Y:S02]  /*0070*/  S2R R2, SR_CTAID.Y ;  /* 0x0000000000027919 */ /* 0x000f240000002600 */
[----:B------:R-:W5:Y:S08]  /*0080*/  LDC.64 R16, c[0x0][0x218] ;  /* 0x00008600ff107b82 */ /* 0x000f700000000a00 */
[----:B------:R-:W4:Y:S01]  /*0090*/  LDC.64 R22, c[0x0][0x210] ;  /* 0x00008400ff167b82 */ /* 0x000f220000000a00 */
[----:B-1----:R-:W-:-:S04]  /*00a0*/  IMAD.SHL.U32 R3, R3, 0x4, RZ ;  /* 0x0000000403037824 */ /* 0x002fc800078e00ff */
[C---:B--2---:R-:W-:Y:S01]  /*00b0*/  IMAD.WIDE R14, R3.reuse, 0x4, R14 ;  /* 0x00000004030e7825 */ /* 0x044fe200078e020e */
[----:B------:R-:W-:-:S13]  /*00c0*/  ISETP.GE.AND P2, PT, R3, 0x200, PT ;  /* 0x000002000300780c */ /* 0x000fda0003f46270 */
[----:B------:R1:W2:Y:S01]  /*00d0*/  @!P2 LDG.E.EL.128 R4, desc[UR6][R14.64] ;  /* 0x000000060e04a981 */ /* 0x0002a2000c2e1d00 */
[----:B---3--:R-:W-:Y:S01]  /*00e0*/  LOP3.LUT R9, R0, 0x7f, RZ, 0xc0, !PT ;  /* 0x0000007f00097812 */ /* 0x008fe200078ec0ff */
[----:B-----5:R-:W-:Y:S01]  /*00f0*/  IMAD.WIDE R26, R3, 0x4, R16 ;  /* 0x00000004031a7825 */ /* 0x020fe200078e0210 */
[----:B------:R-:W-:Y:S02]  /*0100*/  CS2R R12, SRZ ;  /* 0x00000000000c7805 */ /* 0x000fe4000001ff00 */
[----:B------:R-:W-:Y:S02]  /*0110*/  CS2R R10, SRZ ;  /* 0x00000000000a7805 */ /* 0x000fe4000001ff00 */
[----:B----4-:R-:W-:Y:S02]  /*0120*/  PRMT R18, R9, 0x6540, R2 ;  /* 0x0000654009127816 */ /* 0x010fe40000000002 */
[----:B------:R-:W-:Y:S02]  /*0130*/  CS2R R16, SRZ ;  /* 0x0000000000107805 */ /* 0x000fe4000001ff00 */
[----:B------:R-:W-:-:S02]  /*0140*/  CS2R R8, SRZ ;  /* 0x0000000000087805 */ /* 0x000fc4000001ff00 */
[C---:B------:R-:W-:Y:S01]  /*0150*/  ISETP.LT.AND P1, PT, R18.reuse, 0x100, !P2 ;  /* 0x000001001200780c */ /* 0x040fe20005721270 */
[C---:B------:R-:W-:Y:S01]  /*0160*/  IMAD R21, R18.reuse, 0x200, R3 ;  /* 0x0000020012157824 */ /* 0x040fe200078e0203 */
[----:B------:R-:W-:Y:S02]  /*0170*/  LOP3.LUT R18, R18, 0x80, RZ, 0xfc, !PT ;  /* 0x0000008012127812 */ /* 0x000fe400078efcff */
[----:B-1----:R-:W-:Y:S01]  /*0180*/  CS2R R14, SRZ ;  /* 0x00000000000e7805 */ /* 0x002fe2000001ff00 */
[----:B0-----:R-:W-:Y:S01]  /*0190*/  IMAD.WIDE R24, R21, 0x4, R22 ;  /* 0x0000000415187825 */ /* 0x001fe200078e0216 */
[----:B------:R-:W-:-:S03]  /*01a0*/  ISETP.LT.AND P0, PT, R18, 0x100, !P2 ;  /* 0x000001001200780c */ /* 0x000fc60005701270 */
[----:B------:R-:W-:Y:S01]  /*01b0*/  IMAD R20, R18, 0x200, R3 ;  /* 0x0000020012147824 */ /* 0x000fe200078e0203 */
[----:B------:R-:W-:Y:S01]  /*01c0*/  CS2R R18, SRZ ;  /* 0x0000000000127805 */ /* 0x000fe2000001ff00 */
[----:B------:R0:W3:Y:S02]  /*01d0*/  @!P2 LDG.E.EL.128 R12, desc[UR6][R26.64] ;  /* 0x000000061a0ca981 */ /* 0x0000e4000c2e1d00 */
[----:B------:R-:W-:Y:S02]  /*01e0*/  IMAD.WIDE R22, R20, 0x4, R22 ;  /* 0x0000000414167825 */ /* 0x000fe400078e0216 */
[----:B------:R1:W4:Y:S04]  /*01f0*/  @P1 LDG.E.EL.128 R8, desc[UR6][R24.64] ;  /* 0x0000000618081981 */ /* 0x000328000c2e1d00 */
[----:B------:R5:W3:Y:S01]  /*0200*/  @P0 LDG.E.EL.128 R16, desc[UR6][R22.64] ;  /* 0x0000000616100981 */ /* 0x000ae2000c2e1d00 */
[----:B0-----:R-:W0:Y:S02]  /*0210*/  LDC.64 R26, c[0x0][0x228] ;  /* 0x00008a00ff1a7b82 */ /* 0x001e240000000a00 */
[----:B0-----:R-:W-:-:S04]  /*0220*/  IMAD.WIDE R26, R3, 0x4, R26 ;  /* 0x00000004031a7825 */ /* 0x001fc800078e021a */
[----:B--2---:R-:W-:-:S04]  /*0230*/  FADD R28, R5, 9.9999997473787516356e-06 ;  /* 0x3727c5ac051c7421 */ /* 0x004fc80000000000 */
[----:B------:R-:W0:Y:S01]  /*0240*/  MUFU.SQRT R29, R28 ;  /* 0x0000001c001d7308 */ /* 0x000e220000002000 */
[----:B-1----:R-:W-:Y:S01]  /*0250*/  FADD R25, R7, 9.9999997473787516356e-06 ;  /* 0x3727c5ac07197421 */ /* 0x002fe20000000000 */
[----:B------:R-:W-:-:S06]  /*0260*/  FADD R5, R4, 9.9999997473787516356e-06 ;  /* 0x3727c5ac04057421 */ /* 0x000fcc0000000000 */
[----:B------:R-:W1:Y:S01]  /*0270*/  MUFU.SQRT R24, R5 ;  /* 0x0000000500187308 */ /* 0x000e620000002000 */
[----:B0-----:R-:W-:-:S07]  /*0280*/  FSETP.GT.AND P6, PT, R29, 8.50705917302346158658e+37, PT ;  /* 0x7e8000001d00780b */ /* 0x001fce0003fc4000 */
[----:B------:R-:W0:Y:S01]  /*0290*/  MUFU.SQRT R25, R25 ;  /* 0x0000001900197308 */ /* 0x000e220000002000 */
[----:B------:R-:W-:Y:S01]  /*02a0*/  FSETP.GEU.AND P3, PT, R29, 1.175494350822287508e-38, PT ;  /* 0x008000001d00780b */ /* 0x000fe20003f6e000 */
[----:B------:R-:W-:-:S05]  /*02b0*/  IMAD.MOV.U32 R4, RZ, RZ, 0x3e800000 ;  /* 0x3e800000ff047424 */ /* 0x000fca00078e00ff */
[----:B------:R-:W-:Y:S02]  /*02c0*/  FSEL R7, R4, 1, P6 ;  /* 0x3f80000004077808 */ /* 0x000fe40003000000 */
[----:B-1----:R-:W-:Y:S01]  /*02d0*/  FSETP.GT.AND P4, PT, R24, 8.50705917302346158658e+37, PT ;  /* 0x7e8000001800780b */ /* 0x002fe20003f84000 */
[----:B------:R-:W-:Y:S01]  /*02e0*/  @P6 FMUL R29, R29, 0.25 ;  /* 0x3e8000001d1d6820 */ /* 0x000fe20000400000 */
[----:B0-----:R-:W-:-:S03]  /*02f0*/  FSETP.GT.AND P6, PT, R25, 8.50705917302346158658e+37, PT ;  /* 0x7e8000001900780b */ /* 0x001fc60003fc4000 */
[----:B------:R-:W-:Y:S01]  /*0300*/  @!P3 FMUL R29, R29, 16777216 ;  /* 0x4b8000001d1db820 */ /* 0x000fe20000400000 */
[----:B------:R-:W-:Y:S01]  /*0310*/  @!P3 FMUL R7, R7, 16777216 ;  /* 0x4b8000000707b820 */ /* 0x000fe20000400000 */
[C---:B------:R-:W-:Y:S02]  /*0320*/  FSETP.GEU.AND P5, PT, R24.reuse, 1.175494350822287508e-38, PT ;  /* 0x008000001800780b */ /* 0x040fe40003fae000 */
[C---:B------:R-:W-:Y:S01]  /*0330*/  FSETP.GEU.AND P3, PT, R25.reuse, 1.175494350822287508e-38, PT ;  /* 0x008000001900780b */ /* 0x040fe20003f6e000 */
[----:B-----5:R0:W1:Y:S03]  /*0340*/  MUFU.RCP R22, R29 ;  /* 0x0000001d00167308 */ /* 0x0200660000001000 */
[----:B------:R-:W-:Y:S02]  /*0350*/  @P4 FMUL R24, R24, 0.25 ;  /* 0x3e80000018184820 */ /* 0x000fe40000400000 */
[----:B------:R-:W-:Y:S01]  /*0360*/  @P6 FMUL R25, R25, 0.25 ;  /* 0x3e80000019196820 */ /* 0x000fe20000400000 */
[----:B---3--:R-:W-:Y:S01]  /*0370*/  FADD R5, -R15, R19 ;  /* 0x000000130f057221 */ /* 0x008fe20000000100 */
[----:B0-----:R-:W0:Y:S03]  /*0380*/  LDC.64 R28, c[0x0][0x230] ;  /* 0x00008c00ff1c7b82 */ /* 0x001e260000000a00 */
[----:B------:R-:W-:-:S02]  /*0390*/  @!P5 FMUL R24, R24, 16777216 ;  /* 0x4b8000001818d820 */ /* 0x000fc40000400000 */
[----:B------:R-:W-:Y:S01]  /*03a0*/  @!P3 FMUL R25, R25, 16777216 ;  /* 0x4b8000001919b820 */ /* 0x000fe20000400000 */
[----:B----4-:R-:W-:-:S03]  /*03b0*/  FADD R19, -R14, R10 ;  /* 0x0000000a0e137221 */ /* 0x010fc60000000100 */
[----:B------:R-:W2:Y:S01]  /*03c0*/  MUFU.RCP R10, R25 ;  /* 0x00000019000a7308 */ /* 0x000ea20000001000 */
[C---:B------:R-:W-:Y:S01]  /*03d0*/  FADD R9, -R13.reuse, R9 ;  /* 0x000000090d097221 */ /* 0x040fe20000000100 */
[----:B------:R-:W-:Y:S01]  /*03e0*/  FADD R17, -R13, R17 ;  /* 0x000000110d117221 */ /* 0x000fe20000000100 */
[----:B------:R-:W-:Y:S01]  /*03f0*/  FADD R18, -R14, R18 ;  /* 0x000000120e127221 */ /* 0x000fe20000000100 */
[----:B------:R-:W-:-:S04]  /*0400*/  FSEL R13, R4, 1, P6 ;  /* 0x3f800000040d7808 */ /* 0x000fc80003000000 */
[----:B------:R-:W3:Y:S01]  /*0410*/  MUFU.RCP R24, R24 ;  /* 0x0000001800187308 */ /* 0x000ee20000001000 */
[----:B-1----:R-:W-:Y:S01]  /*0420*/  FMUL R14, R22, R7 ;  /* 0x00000007160e7220 */ /* 0x002fe20000400000 */
[----:B------:R-:W-:Y:S01]  /*0430*/  FSEL R7, R4, 1, P4 ;  /* 0x3f80000004077808 */ /* 0x000fe20002000000 */
[----:B------:R-:W-:Y:S01]  /*0440*/  @!P3 FMUL R13, R13, 16777216 ;  /* 0x4b8000000d0db820 */ /* 0x000fe20000400000 */
[----:B------:R-:W-:-:S03]  /*0450*/  FADD R11, -R15, R11 ;  /* 0x0000000b0f0b7221 */ /* 0x000fc60000000100 */
[----:B------:R-:W-:Y:S01]  /*0460*/  @!P5 FMUL R7, R7, 16777216 ;  /* 0x4b8000000707d820 */ /* 0x000fe20000400000 */
[----:B--2---:R-:W-:Y:S01]  /*0470*/  FMUL R10, R10, R13 ;  /* 0x0000000d0a0a7220 */ /* 0x004fe20000400000 */
[C---:B------:R-:W-:Y:S01]  /*0480*/  FADD R23, -R12.reuse, R16 ;  /* 0x000000100c177221 */ /* 0x040fe20000000100 */
[----:B------:R-:W-:Y:S01]  /*0490*/  FADD R22, -R12, R8 ;  /* 0x000000080c167221 */ /* 0x000fe20000000100 */
[----:B------:R-:W-:Y:S01]  /*04a0*/  FMUL R16, R14, R9 ;  /* 0x000000090e107220 */ /* 0x000fe20000400000 */
[----:B------:R-:W-:Y:S01]  /*04b0*/  FMUL R5, R10, R5 ;  /* 0x000000050a057220 */ /* 0x000fe20000400000 */
[----:B---3--:R-:W-:Y:S01]  /*04c0*/  FMUL R24, R24, R7 ;  /* 0x0000000718187220 */ /* 0x008fe20000400000 */
[----:B------:R-:W-:Y:S01]  /*04d0*/  FMUL R7, R14, R17 ;  /* 0x000000110e077220 */ /* 0x000fe20000400000 */
[----:B------:R-:W-:Y:S01]  /*04e0*/  FMUL R17, R10, R11 ;  /* 0x0000000b0a117220 */ /* 0x000fe20000400000 */
[----:B------:R-:W-:Y:S02]  /*04f0*/  CS2R R12, SRZ ;  /* 0x00000000000c7805 */ /* 0x000fe4000001ff00 */
[----:B------:R-:W-:-:S02]  /*0500*/  CS2R R14, SRZ ;  /* 0x00000000000e7805 */ /* 0x000fc4000001ff00 */
[----:B------:R-:W-:Y:S02]  /*0510*/  CS2R R8, SRZ ;  /* 0x0000000000087805 */ /* 0x000fe4000001ff00 */
[----:B------:R-:W-:Y:S01]  /*0520*/  CS2R R10, SRZ ;  /* 0x00000000000a7805 */ /* 0x000fe2000001ff00 */
[----:B0-----:R-:W-:Y:S01]  /*0530*/  IMAD.WIDE R28, R3, 0x4, R28 ;  /* 0x00000004031c7825 */ /* 0x001fe200078e021c */
[----:B------:R0:W2:Y:S04]  /*0540*/  @!P2 LDG.E.EL.128 R12, desc[UR6][R26.64] ;  /* 0x000000061a0ca981 */ /* 0x0000a8000c2e1d00 */
[----:B------:R1:W2:Y:S01]  /*0550*/  @!P2 LDG.E.EL.128 R8, desc[UR6][R28.64] ;  /* 0x000000061c08a981 */ /* 0x0002a2000c2e1d00 */
[----:B------:R-:W-:-:S04]  /*0560*/  FADD R6, R6, 9.9999997473787516356e-06 ;  /* 0x3727c5ac06067421 */ /* 0x000fc80000000000 */
[----:B------:R-:W3:Y:S01]  /*0570*/  MUFU.SQRT R25, R6 ;  /* 0x0000000600197308 */ /* 0x000ee20000002000 */
[----:B0-----:R-:W1:Y:S01]  /*0580*/  LDC.64 R26, c[0x0][0x238] ;  /* 0x00008e00ff1a7b82 */ /* 0x001e620000000a00 */
[C---:B---3--:R-:W-:Y:S02]  /*0590*/  FSETP.GT.AND P2, PT, R25.reuse, 8.50705917302346158658e+37, PT ;  /* 0x7e8000001900780b */ /* 0x048fe40003f44000 */
[----:B------:R-:W-:-:S11]  /*05a0*/  FSETP.GEU.AND P3, PT, R25, 1.175494350822287508e-38, PT ;  /* 0x008000001900780b */ /* 0x000fd60003f6e000 */
[----:B------:R-:W-:-:S04]  /*05b0*/  @P2 FMUL R25, R25, 0.25 ;  /* 0x3e80000019192820 */ /* 0x000fc80000400000 */
[----:B------:R-:W-:-:S04]  /*05c0*/  @!P3 FMUL R25, R25, 16777216 ;  /* 0x4b8000001919b820 */ /* 0x000fc80000400000 */
[----:B------:R2:W0:Y:S01]  /*05d0*/  MUFU.RCP R6, R25 ;  /* 0x0000001900067308 */ /* 0x0004220000001000 */
[----:B------:R-:W-:-:S05]  /*05e0*/  FSEL R4, R4, 1, P2 ;  /* 0x3f80000004047808 */ /* 0x000fca0001000000 */
[----:B------:R-:W-:Y:S01]  /*05f0*/  @!P3 FMUL R4, R4, 16777216 ;  /* 0x4b8000000404b820 */ /* 0x000fe20000400000 */
[----:B-1----:R-:W-:-:S04]  /*0600*/  IMAD.WIDE R28, R21, 0x4, R26 ;  /* 0x00000004151c7825 */ /* 0x002fc800078e021a */
[----:B------:R-:W-:-:S04]  /*0610*/  IMAD.WIDE R20, R20, 0x4, R26 ;  /* 0x0000000414147825 */ /* 0x000fc800078e021a */
[-CC-:B--2---:R-:W-:Y:S01]  /*0620*/  FFMA R25, R5, R15.reuse, R11.reuse ;  /* 0x0000000f05197223 */ /* 0x184fe2000000000b */
[----:B------:R-:W-:Y:S01]  /*0630*/  FFMA R11, R17, R15, R11 ;  /* 0x0000000f110b7223 */ /* 0x000fe2000000000b */
[----:B0-----:R-:W-:Y:S01]  /*0640*/  FMUL R17, R6, R4 ;  /* 0x0000000406117220 */ /* 0x001fe20000400000 */
[-CC-:B------:R-:W-:Y:S01]  /*0650*/  FFMA R15, R7, R13.reuse, R9.reuse ;  /* 0x0000000d070f7223 */ /* 0x180fe20000000009 */
[----:B------:R-:W-:Y:S02]  /*0660*/  CS2R R4, SRZ ;  /* 0x0000000000047805 */ /* 0x000fe4000001ff00 */
[----:B------:R-:W-:Y:S01]  /*0670*/  CS2R R6, SRZ ;  /* 0x0000000000067805 */ /* 0x000fe2000001ff00 */
[----:B------:R-:W-:Y:S01]  /*0680*/  FFMA R9, R16, R13, R9 ;  /* 0x0000000d10097223 */ /* 0x000fe20000000009 */
[----:B------:R-:W-:-:S04]  /*0690*/  FMUL R13, R17, R19 ;  /* 0x00000013110d7220 */ /* 0x000fc80000400000 */
[----:B------:R0:W2:Y:S02]  /*06a0*/  @P1 LDG.E.EL.128 R4, desc[UR6][R28.64] ;  /* 0x000000061c041981 */ /* 0x0000a4000c2e1d00 */
[----:B0-----:R-:W-:Y:S01]  /*06b0*/  FMUL R29, R17, R18 ;  /* 0x00000012111d7220 */ /* 0x001fe20000400000 */
[----:B------:R-:W-:Y:S02]  /*06c0*/  CS2R R16, SRZ ;  /* 0x0000000000107805 */ /* 0x000fe4000001ff00 */
[----:B------:R-:W-:-:S06]  /*06d0*/  CS2R R18, SRZ ;  /* 0x0000000000127805 */ /* 0x000fcc000001ff00 */
[----:B------:R0:W3:Y:S01]  /*06e0*/  @P0 LDG.E.EL.128 R16, desc[UR6][R20.64] ;  /* 0x0000000614100981 */ /* 0x0000e2000c2e1d00 */
[----:B------:R-:W1:Y:S01]  /*06f0*/  S2UR UR5, SR_CgaCtaId ;  /* 0x00000000000579c3 */ /* 0x000e620000008800 */
[----:B------:R-:W-:Y:S01]  /*0700*/  FMUL R27, R24, R22 ;  /* 0x00000016181b7220 */ /* 0x000fe20000400000 */
[----:B------:R-:W-:-:S03]  /*0710*/  FFMA R13, R13, R14, R10 ;  /* 0x0000000e0d0d7223 */ /* 0x000fc6000000000a */
[----:B------:R-:W-:Y:S01]  /*0720*/  FFMA R27, R27, R12, R8 ;  /* 0x0000000c1b1b7223 */ /* 0x000fe20000000008 */
[----:B------:R-:W-:Y:S01]  /*0730*/  FMUL R23, R24, R23 ;  /* 0x0000001718177220 */ /* 0x000fe20000400000 */
[----:B------:R-:W-:Y:S01]  /*0740*/  UMOV UR4, 0x400 ;  /* 0x0000040000047882 */ /* 0x000fe20000000000 */
[----:B------:R-:W-:Y:S02]  /*0750*/  FFMA R29, R29, R14, R10 ;  /* 0x0000000e1d1d7223 */ /* 0x000fe4000000000a */
[----:B------:R-:W-:Y:S01]  /*0760*/  FFMA R23, R23, R12, R8 ;  /* 0x0000000c17177223 */ /* 0x000fe20000000008 */
[----:B-1----:R-:W-:Y:S01]  /*0770*/  UPRMT UR4, UR5, 0x654, UR4 ;  /* 0x0000065405047896 */ /* 0x002fe20008000004 */
[----:B------:R-:W-:-:S05]  /*0780*/  IMAD.SHL.U32 R10, R0, 0x4, RZ ;  /* 0x00000004000a7824 */ /* 0x000fca00078e00ff */
[----:B------:R-:W-:Y:S02]  /*0790*/  LOP3.LUT R8, R10, 0x1fc, RZ, 0xc0, !PT ;  /* 0x000001fc0a087812 */ /* 0x000fe400078ec0ff */
[C---:B--2---:R-:W-:Y:S01]  /*07a0*/  FSETP.GEU.AND P3, PT, R27.reuse, -R4, PT ;  /* 0x800000041b00720b */ /* 0x044fe20003f6e000 */
[----:B------:R-:W-:Y:S01]  /*07b0*/  FADD R4, R27, R4 ;  /* 0x000000041b047221 */ /* 0x000fe20000000000 */
[C---:B------:R-:W-:Y:S01]  /*07c0*/  FSETP.GEU.AND P2, PT, R9.reuse, -R5, PT ;  /* 0x800000050900720b */ /* 0x040fe20003f4e000 */
[----:B------:R-:W-:Y:S01]  /*07d0*/  FADD R5, R9, R5 ;  /* 0x0000000509057221 */ /* 0x000fe20000000000 */
[C---:B------:R-:W-:Y:S01]  /*07e0*/  FSETP.GEU.AND P1, PT, R13.reuse, -R6, PT ;  /* 0x800000060d00720b */ /* 0x040fe20003f2e000 */
[----:B------:R-:W-:Y:S01]  /*07f0*/  FADD R6, R13, R6 ;  /* 0x000000060d067221 */ /* 0x000fe20000000000 */
[C---:B------:R-:W-:Y:S01]  /*0800*/  FSETP.GEU.AND P0, PT, R11.reuse, -R7, PT ;  /* 0x800000070b00720b */ /* 0x040fe20003f0e000 */
[----:B------:R-:W-:Y:S01]  /*0810*/  FADD R7, R11, R7 ;  /* 0x000000070b077221 */ /* 0x000fe20000000000 */
[----:B------:R-:W-:-:S02]  /*0820*/  LOP3.LUT R9, R0, 0x7f, RZ, 0xc0, !PT ;  /* 0x0000007f00097812 */ /* 0x000fc400078ec0ff */
[----:B------:R-:W-:Y:S02]  /*0830*/  FSEL R4, R4, RZ, P3 ;  /* 0x000000ff04047208 */ /* 0x000fe40001800000 */
[----:B------:R-:W-:Y:S02]  /*0840*/  FSEL R14, R5, RZ, P2 ;  /* 0x000000ff050e7208 */ /* 0x000fe40001000000 */
[----:B------:R-:W-:Y:S02]  /*0850*/  FSEL R6, R6, RZ, P1 ;  /* 0x000000ff06067208 */ /* 0x000fe40000800000 */
[----:B0-----:R-:W-:Y:S02]  /*0860*/  FSEL R20, R7, RZ, P0 ;  /* 0x000000ff07147208 */ /* 0x001fe40000000000 */
[----:B------:R-:W-:Y:S02]  /*0870*/  LEA R9, R9, UR4, 0x2 ;  /* 0x0000000409097c11 */ /* 0x000fe4000f8e10ff */
[C---:B---3--:R-:W-:Y:S01]  /*0880*/  FSETP.GEU.AND P3, PT, R23.reuse, -R16, PT ;  /* 0x800000101700720b */ /* 0x048fe20003f6e000 */
[----:B------:R-:W-:Y:S01]  /*0890*/  FADD R16, R23, R16 ;  /* 0x0000001017107221 */ /* 0x000fe20000000000 */
[C---:B------:R-:W-:Y:S01]  /*08a0*/  FSETP.GEU.AND P2, PT, R15.reuse, -R17, PT ;  /* 0x800000110f00720b */ /* 0x040fe20003f4e000 */
[----:B------:R-:W-:Y:S01]  /*08b0*/  FADD R15, R15, R17 ;  /* 0x000000110f0f7221 */ /* 0x000fe20000000000 */
[C---:B------:R-:W-:Y:S01]  /*08c0*/  FSETP.GEU.AND P1, PT, R29.reuse, -R18, PT ;  /* 0x800000121d00720b */ /* 0x040fe20003f2e000 */
[----:B------:R-:W-:Y:S01]  /*08d0*/  FADD R18, R29, R18 ;  /* 0x000000121d127221 */ /* 0x000fe20000000000 */
[C---:B------:R-:W-:Y:S01]  /*08e0*/  FSETP.GEU.AND P0, PT, R25.reuse, -R19, PT ;  /* 0x800000131900720b */ /* 0x040fe20003f0e000 */
[----:B------:R-:W-:Y:S01]  /*08f0*/  FADD R19, R25, R19 ;  /* 0x0000001319137221 */ /* 0x000fe20000000000 */
[----:B------:R0:W-:Y:S01]  /*0900*/  STS [R9+0x410], R14 ;  /* 0x0004100e09007388 */ /* 0x0001e20000000800 */
[----:B------:R-:W-:-:S02]  /*0910*/  FSEL R16, R16, RZ, P3 ;  /* 0x000000ff10107208 */ /* 0x000fc40001800000 */
[----:B------:R-:W-:Y:S02]  /*0920*/  FSEL R12, R15, RZ, P2 ;  /* 0x000000ff0f0c7208 */ /* 0x000fe40001000000 */
[----:B------:R-:W-:Y:S02]  /*0930*/  FSEL R18, R18, RZ, P1 ;  /* 0x000000ff12127208 */ /* 0x000fe40000800000 */
[----:B0-----:R-:W-:Y:S01]  /*0940*/  FSEL R14, R19, RZ, P0 ;  /* 0x000000ff130e7208 */ /* 0x001fe20000000000 */
[----:B------:R-:W-:Y:S04]  /*0950*/  STS [R9], R4 ;  /* 0x0000000409007388 */ /* 0x000fe80000000800 */
[----:B------:R-:W-:Y:S04]  /*0960*/  STS [R9+0x820], R6 ;  /* 0x0008200609007388 */ /* 0x000fe80000000800 */
[----:B------:R-:W-:Y:S04]  /*0970*/  STS [R9+0xc30], R20 ;  /* 0x000c301409007388 */ /* 0x000fe80000000800 */
[----:B------:R-:W-:Y:S04]  /*0980*/  STS [R9+0x200], R16 ;  /* 0x0002001009007388 */ /* 0x000fe80000000800 */
[----:B------:R-:W-:Y:S04]  /*0990*/  STS [R9+0x610], R12 ;  /* 0x0006100c09007388 */ /* 0x000fe80000000800 */
[----:B------:R-:W-:Y:S04]  /*09a0*/  STS [R9+0xa20], R18 ;  /* 0x000a201209007388 */ /* 0x000fe80000000800 */
[----:B------:R0:W-:Y:S01]  /*09b0*/  STS [R9+0xe30], R14 ;  /* 0x000e300e09007388 */ /* 0x0001e20000000800 */
[----:B------:R-:W-:-:S04]  /*09c0*/  SHF.R.U32.HI R5, RZ, 0x2, R0 ;  /* 0x00000002ff057819 */ /* 0x000fc80000011600 */
[----:B------:R-:W-:-:S05]  /*09d0*/  LOP3.LUT R5, R5, 0x10, RZ, 0xc0, !PT ;  /* 0x0000001005057812 */ /* 0x000fca00078ec0ff */
[----:B------:R-:W-:-:S04]  /*09e0*/  VIADD R5, R5, UR4 ;  /* 0x0000000405057c36 */ /* 0x000fc80008000000 */
[----:B------:R-:W-:Y:S01]  /*09f0*/  IMAD R5, R8, 0x4, R5 ;  /* 0x0000000408057824 */ /* 0x000fe200078e0205 */
[----:B------:R-:W-:Y:S01]  /*0a00*/  BAR.SYNC.DEFER_BLOCKING 0x0 ;  /* 0x0000000000007b1d */ /* 0x000fe20000010000 */
[----:B------:R-:W-:-:S04]  /*0a10*/  LOP3.LUT R11, R10, 0xfc, RZ, 0xc0, !PT ;  /* 0x000000fc0a0b7812 */ /* 0x000fc800078ec0ff */
[----:B------:R-:W-:-:S03]  /*0a20*/  PRMT R2, R11, 0x6540, R2 ;  /* 0x000065400b027816 */ /* 0x000fc60000000002 */
[----:B------:R-:W1:Y:S01]  /*0a30*/  LDC.64 R10, c[0x0][0x240] ;  /* 0x00009000ff0a7b82 */ /* 0x000e620000000a00 */
[----:B------:R-:W-:Y:S02]  /*0a40*/  SHF.R.S32.HI R13, RZ, 0x1f, R2 ;  /* 0x0000001fff0d7819 */ /* 0x000fe40000011402 */
[----:B------:R-:W-:Y:S01]  /*0a50*/  SHF.R.U32.HI R0, RZ, 0x6, R0 ;  /* 0x00000006ff007819 */ /* 0x000fe20000011600 */
[----:B------:R-:W2:Y:S01]  /*0a60*/  LDS.128 R4, [R5] ;  /* 0x0000000005047984 */ /* 0x000ea20000000c00 */
[-C--:B------:R-:W-:Y:S02]  /*0a70*/  LEA.HI R13, R13, R2.reuse, RZ, 0x6 ;  /* 0x000000020d0d7211 */ /* 0x080fe400078f30ff */
[----:B------:R-:W-:Y:S02]  /*0a80*/  SHF.R.S32.HI R15, RZ, 0x1f, R2 ;  /* 0x0000001fff0f7819 */ /* 0x000fe40000011402 */
[----:B------:R-:W-:Y:S01]  /*0a90*/  SGXT.U32 R0, R0, 0x1 ;  /* 0x000000010000781a */ /* 0x000fe20000000000 */
[----:B------:R-:W-:Y:S01]  /*0aa0*/  IMAD.SHL.U32 R13, R13, 0x200, RZ ;  /* 0x000002000d0d7824 */ /* 0x000fe200078e00ff */
[----:B------:R-:W-:-:S02]  /*0ab0*/  LEA.HI R15, R15, R2, RZ, 0x6 ;  /* 0x000000020f0f7211 */ /* 0x000fc400078f30ff */
[----:B------:R-:W-:Y:S02]  /*0ac0*/  LOP3.LUT R0, R0, R3, RZ, 0xfc, !PT ;  /* 0x0000000300007212 */ /* 0x000fe400078efcff */
[----:B------:R-:W-:Y:S02]  /*0ad0*/  LOP3.LUT R3, R8, 0x200, RZ, 0xfc, !PT ;  /* 0x0000020008037812 */ /* 0x000fe400078efcff */
[----:B------:R-:W-:Y:S02]  /*0ae0*/  LOP3.LUT R15, R15, 0xffffffc0, RZ, 0xc0, !PT ;  /* 0xffffffc00f0f7812 */ /* 0x000fe400078ec0ff */
[----:B------:R-:W-:Y:S02]  /*0af0*/  LOP3.LUT R13, R13, 0xffff8000, RZ, 0xc0, !PT ;  /* 0xffff80000d0d7812 */ /* 0x000fe400078ec0ff */
[----:B------:R-:W-:Y:S02]  /*0b00*/  ISETP.GE.AND P0, PT, R2, 0x100, PT ;  /* 0x000001000200780c */ /* 0x000fe40003f06270 */
[----:B0-----:R-:W-:-:S02]  /*0b10*/  LOP3.LUT R9, R0, 0x2, RZ, 0xfc, !PT ;  /* 0x0000000200097812 */ /* 0x001fc400078efcff */
[----:B------:R-:W-:Y:S02]  /*0b20*/  SHF.R.U32.HI R3, RZ, 0x4, R3 ;  /* 0x00000004ff037819 */ /* 0x000fe40000011603 */
[----:B------:R-:W-:Y:S02]  /*0b30*/  IADD3 R13, R13, R2, -R15 ;  /* 0x000000020d0d7210 */ /* 0x000fe40007ffe80f */
[C---:B------:R-:W-:Y:S02]  /*0b40*/  ISETP.LT.AND P1, PT, R0.reuse, 0x200, !P0 ;  /* 0x000002000000780c */ /* 0x040fe40004721270 */
[----:B------:R-:W-:Y:S02]  /*0b50*/  ISETP.LT.AND P0, PT, R9, 0x200, !P0 ;  /* 0x000002000900780c */ /* 0x000fe40004701270 */
[----:B------:R-:W-:Y:S01]  /*0b60*/  LOP3.LUT R2, R3, 0x30, RZ, 0xc0, !PT ;  /* 0x0000003003027812 */ /* 0x000fe200078ec0ff */
[----:B------:R-:W-:-:S04]  /*0b70*/  IMAD R3, R0, 0x40, R13 ;  /* 0x0000004000037824 */ /* 0x000fc800078e020d */
[----:B------:R-:W-:Y:S02]  /*0b80*/  VIADD R15, R2, UR4 ;  /* 0x00000004020f7c36 */ /* 0x000fe40008000000 */
[----:B-1----:R-:W-:-:S05]  /*0b90*/  IMAD.WIDE R2, R3, 0x4, R10 ;  /* 0x0000000403027825 */ /* 0x002fca00078e020a */
[----:B--2---:R0:W-:Y:S01]  /*0ba0*/  @P1 STG.E.128 desc[UR6][R2.64], R4 ;  /* 0x0000000402001986 */ /* 0x0041e2000c101d06 */
[----:B------:R-:W-:Y:S01]  /*0bb0*/  IMAD R15, R8, 0x4, R15 ;  /* 0x00000004080f7824 */ /* 0x000fe200078e020f */
[----:B0-----:R-:W-:Y:S06]  /*0bc0*/  @!P0 EXIT ;  /* 0x000000000000894d */ /* 0x001fec0003800000 */
[----:B0-----:R-:W0:Y:S01]  /*0bd0*/  LDS.128 R4, [R15+0x800] ;  /* 0x000800000f047984 */ /* 0x001e220000000c00 */
[----:B------:R-:W-:-:S04]  /*0be0*/  IMAD R9, R9, 0x40, R13 ;  /* 0x0000004009097824 */ /* 0x000fc800078e020d */
[----:B------:R-:W-:-:S05]  /*0bf0*/  IMAD.WIDE R10, R9, 0x4, R10 ;  /* 0x00000004090a7825 */ /* 0x000fca00078e020a */
[----:B0-----:R-:W-:Y:S01]  /*0c00*/  STG.E.128 desc[UR6][R10.64], R4 ;  /* 0x000000040a007986 */ /* 0x001fe2000c101d06 */
[----:B------:R-:W-:Y:S05]  /*0c10*/  EXIT ;  /* 0x000000000000794d */ /* 0x000fea0003800000 */
.L_x_0:
[----:B------:R-:W-:-:S00]  /*0c20*/  BRA `(.L_x_0) ;  /* 0xfffffffc00fc7947 */ /* 0x000fc0000383ffff */
[----:B------:R-:W-:-:S00]  /*0c30*/  NOP ;  /* 0x0000000000007918 */ /* 0x000fc00000000000 */
        /* <DEDUP_REMOVED lines=12> */
.L_x_1:


//--------------------- .nv.global.init           --------------------------
	.section	.nv.global.init,"aw",@progbits
.nv.global.init:
	.type		_$_str,@object
	.size		_$_str,(_$_str_$_2 - _$_str)
_$_str:
        /*0000*/ 	.byte	0x5f, 0x5f, 0x43, 0x55, 0x44, 0x41, 0x5f, 0x46, 0x54, 0x5a, 0x00
	.type		_$_str_$_2,@object
	.size		_$_str_$_2,(.L_1 - _$_str_$_2)
_$_str_$_2:
        /*000b*/ 	.byte	0x5f, 0x5f, 0x43, 0x55, 0x44, 0x41, 0x5f, 0x50, 0x52, 0x45, 0x43, 0x5f, 0x53, 0x51, 0x52, 0x54
        /*001b*/ 	.byte	0x00
.L_1:


//--------------------- .nv.shared.triton_poi_fused__native_batch_norm_legit_no_training_add_relu_15 --------------------------
	.section	.nv.shared.triton_poi_fused__native_batch_norm_legit_no_training_add_relu_15,"aw",@nobits
	.sectionflags	@""
	.align	16
	.zero		1024


//--------------------- .nv.constant0.triton_poi_fused__native_batch_norm_legit_no_training_add_relu_15 --------------------------
	.section	.nv.constant0.triton_poi_fused__native_batch_norm_legit_no_training_add_relu_15,"a",@progbits
	.sectionflags	@""
	.align	4
.nv.constant0.triton_poi_fused__native_batch_norm_legit_no_training_add_relu_15:
	.zero		592
